//
// Generated by NVIDIA NVVM Compiler
//
// Compiler Build ID: CL-36424714
// Cuda compilation tools, release 13.0, V13.0.88
// Based on NVVM 20.0.0
//

.version 9.0
.target sm_100
.address_size 64

	// .globl	_Z6reducePfS_j
.extern .shared .align 16 .b8 sdata[];

.visible .entry _Z6reducePfS_j(
	.param .u64 .ptr .align 1 _Z6reducePfS_j_param_0,
	.param .u64 .ptr .align 1 _Z6reducePfS_j_param_1,
	.param .u32 _Z6reducePfS_j_param_2
)
{
	.reg .pred 	%p<6>;
	.reg .b32 	%r<17>;
	.reg .b32 	%f<9>;
	.reg .b64 	%rd<9>;

	ld.param.u64 	%rd1, [_Z6reducePfS_j_param_0];
	ld.param.u64 	%rd2, [_Z6reducePfS_j_param_1];
	ld.param.u32 	%r8, [_Z6reducePfS_j_param_2];
	mov.u32 	%r1, %tid.x;
	mov.u32 	%r2, %ctaid.x;
	mov.u32 	%r3, %ntid.x;
	mad.lo.s32 	%r4, %r2, %r3, %r1;
	setp.ge.u32 	%p1, %r4, %r8;
	mov.f32 	%f8, 0f00000000;
	@%p1 bra 	$L__BB0_2;
	cvta.to.global.u64 	%rd3, %rd1;
	mul.wide.u32 	%rd4, %r4, 4;
	add.s64 	%rd5, %rd3, %rd4;
	ld.global.f32 	%f8, [%rd5];
$L__BB0_2:
	shl.b32 	%r9, %r1, 2;
	mov.u32 	%r10, sdata;
	add.s32 	%r5, %r10, %r9;
	st.shared.f32 	[%r5], %f8;
	bar.sync 	0;
	setp.lt.u32 	%p2, %r3, 2;
	@%p2 bra 	$L__BB0_7;
	mov.b32 	%r16, 1;
$L__BB0_4:
	shl.b32 	%r7, %r16, 1;
	add.s32 	%r12, %r7, -1;
	and.b32  	%r13, %r12, %r1;
	setp.ne.s32 	%p3, %r13, 0;
	@%p3 bra 	$L__BB0_6;
	shl.b32 	%r14, %r16, 2;
	add.s32 	%r15, %r5, %r14;
	ld.shared.f32 	%f4, [%r15];
	ld.shared.f32 	%f5, [%r5];
	add.f32 	%f6, %f4, %f5;
	st.shared.f32 	[%r5], %f6;
$L__BB0_6:
	bar.sync 	0;
	setp.lt.u32 	%p4, %r7, %r3;
	mov.u32 	%r16, %r7;
	@%p4 bra 	$L__BB0_4;
$L__BB0_7:
	setp.ne.s32 	%p5, %r1, 0;
	@%p5 bra 	$L__BB0_9;
	ld.shared.f32 	%f7, [sdata];
	cvta.to.global.u64 	%rd6, %rd2;
	mul.wide.u32 	%rd7, %r2, 4;
	add.s64 	%rd8, %rd6, %rd7;
	st.global.f32 	[%rd8], %f7;
$L__BB0_9:
	ret;

}


// ===== COMPILED SASS (sm_100) =====

	.target	sm_100

	.elftype	@"ET_EXEC"


//--------------------- .note.nv.tkinfo           --------------------------
	.section	.note.nv.tkinfo,"",@"SHT_NOTE"
	.sectionflags	@"SHF_NOTE_NV_TKINFO"
	.tkinfo
        /*0018*/ 	.word	0x00000002
        /*0030*/ 	.string	""
        /*0030*/ 	.string	"ptxas"
        /*0030*/ 	.string	"Cuda compilation tools, release 13.0, V13.0.88"
        /*0030*/ 	.string	"Build cuda_13.0.r13.0/compiler.36424714_0"
        /*0030*/ 	.string	"-arch sm_100 -m 64 "



//--------------------- .note.nv.cuinfo           --------------------------
	.section	.note.nv.cuinfo,"",@"SHT_NOTE"
	.sectionflags	@"SHF_NOTE_NV_CUINFO"
        /*0018*/ 	.short	0x0002
        /*001a*/ 	.short	0x0064
        /*001c*/ 	.short	0x0082
	.zero		2


//--------------------- .nv.info                  --------------------------
	.section	.nv.info,"",@"SHT_CUDA_INFO"
	.align	4


	//----- nvinfo : EIATTR_REGCOUNT
	.align		4
        /*0000*/ 	.byte	0x04, 0x2f
        /*0002*/ 	.short	(.L_1 - .L_0)
	.align		4
.L_0:
        /*0004*/ 	.word	index@(_Z6reducePfS_j)
        /*0008*/ 	.word	0x0000000b


	//----- nvinfo : EIATTR_FRAME_SIZE
	.align		4
.L_1:
        /*000c*/ 	.byte	0x04, 0x11
        /*000e*/ 	.short	(.L_3 - .L_2)
	.align		4
.L_2:
        /*0010*/ 	.word	index@(_Z6reducePfS_j)
        /*0014*/ 	.word	0x00000000


	//----- nvinfo : EIATTR_MIN_STACK_SIZE
	.align		4
.L_3:
        /*0018*/ 	.byte	0x04, 0x12
        /*001a*/ 	.short	(.L_5 - .L_4)
	.align		4
.L_4:
        /*001c*/ 	.word	index@(_Z6reducePfS_j)
        /*0020*/ 	.word	0x00000000
.L_5:


//--------------------- .nv.compat                --------------------------
	.section	.nv.compat,"",@"SHT_CUDA_COMPAT_INFO"
	.align	4
        /*0000*/ 	.byte	0x02, 0x09, 0x00, 0x00, 0x02, 0x02, 0x01, 0x00, 0x02, 0x05, 0x05, 0x00, 0x03, 0x07, 0x01, 0x01
        /*0010*/ 	.byte	0x02, 0x03, 0x00, 0x00, 0x02, 0x06, 0x01, 0x00, 0x04, 0x0b, 0x08, 0x00, 0x09, 0x00, 0x00, 0x00
        /*0020*/ 	.byte	0x00, 0x00, 0x00, 0x00


//--------------------- .nv.info._Z6reducePfS_j   --------------------------
	.section	.nv.info._Z6reducePfS_j,"",@"SHT_CUDA_INFO"
	.sectionflags	@""
	.align	4


	//----- nvinfo : EIATTR_CUDA_API_VERSION
	.align		4
        /*0000*/ 	.byte	0x04, 0x37
        /*0002*/ 	.short	(.L_7 - .L_6)
.L_6:
        /*0004*/ 	.word	0x00000082


	//----- nvinfo : EIATTR_KPARAM_INFO
	.align		4
.L_7:
        /*0008*/ 	.byte	0x04, 0x17
        /*000a*/ 	.short	(.L_9 - .L_8)
.L_8:
        /*000c*/ 	.word	0x00000000
        /*0010*/ 	.short	0x0002
        /*0012*/ 	.short	0x0010
        /*0014*/ 	.byte	0x00, 0xf0, 0x11, 0x00


	//----- nvinfo : EIATTR_KPARAM_INFO
	.align		4
.L_9:
        /*0018*/ 	.byte	0x04, 0x17
        /*001a*/ 	.short	(.L_11 - .L_10)
.L_10:
        /*001c*/ 	.word	0x00000000
        /*0020*/ 	.short	0x0001
        /*0022*/ 	.short	0x0008
        /*0024*/ 	.byte	0x00, 0xf5, 0x21, 0x00


	//----- nvinfo : EIATTR_KPARAM_INFO
	.align		4
.L_11:
        /*0028*/ 	.byte	0x04, 0x17
        /*002a*/ 	.short	(.L_13 - .L_12)
.L_12:
        /*002c*/ 	.word	0x00000000
        /*0030*/ 	.short	0x0000
        /*0032*/ 	.short	0x0000
        /*0034*/ 	.byte	0x00, 0xf5, 0x21, 0x00


	//----- nvinfo : EIATTR_SPARSE_MMA_MASK
	.align		4
.L_13:
        /*0038*/ 	.byte	0x03, 0x50
        /*003a*/ 	.short	0x0000


	//----- nvinfo : EIATTR_MAXREG_COUNT
	.align		4
        /*003c*/ 	.byte	0x03, 0x1b
        /*003e*/ 	.short	0x00ff


	//----- nvinfo : EIATTR_NUM_BARRIERS
	.align		4
        /*0040*/ 	.byte	0x02, 0x4c
        /*0042*/ 	.byte	0x01
	.zero		1


	//----- nvinfo : EIATTR_MERCURY_ISA_VERSION
	.align		4
        /*0044*/ 	.byte	0x03, 0x5f
        /*0046*/ 	.short	0x0101


	//----- nvinfo : EIATTR_VRC_CTA_INIT_COUNT
	.align		4
        /*0048*/ 	.byte	0x02, 0x4a
	.zero		1
	.zero		1


	//----- nvinfo : EIATTR_EXIT_INSTR_OFFSETS
	.align		4
        /*004c*/ 	.byte	0x04, 0x1c
        /*004e*/ 	.short	(.L_15 - .L_14)


	//   ....[0]....
.L_14:
        /*0050*/ 	.word	0x00000220


	//   ....[1]....
        /*0054*/ 	.word	0x000002a0


	//----- nvinfo : EIATTR_CBANK_PARAM_SIZE
	.align		4
.L_15:
        /*0058*/ 	.byte	0x03, 0x19
        /*005a*/ 	.short	0x0014


	//----- nvinfo : EIATTR_PARAM_CBANK
	.align		4
        /*005c*/ 	.byte	0x04, 0x0a
        /*005e*/ 	.short	(.L_17 - .L_16)
	.align		4
.L_16:
        /*0060*/ 	.word	index@(.nv.constant0._Z6reducePfS_j)
        /*0064*/ 	.short	0x0380
        /*0066*/ 	.short	0x0014


	//----- nvinfo : EIATTR_SW_WAR
	.align		4
.L_17:
        /*0068*/ 	.byte	0x04, 0x36
        /*006a*/ 	.short	(.L_19 - .L_18)
.L_18:
        /*006c*/ 	.word	0x00000008
.L_19:


//--------------------- .nv.callgraph             --------------------------
	.section	.nv.callgraph,"",@"SHT_CUDA_CALLGRAPH"
	.align	4
	.sectionentsize	8
	.align		4
        /*0000*/ 	.word	0x00000000
	.align		4
        /*0004*/ 	.word	0xffffffff
	.align		4
        /*0008*/ 	.word	0x00000000
	.align		4
        /*000c*/ 	.word	0xfffffffe
	.align		4
        /*0010*/ 	.word	0x00000000
	.align		4
        /*0014*/ 	.word	0xfffffffd
	.align		4
        /*0018*/ 	.word	0x00000000
	.align		4
        /*001c*/ 	.word	0xfffffffc


//--------------------- .text._Z6reducePfS_j      --------------------------
	.section	.text._Z6reducePfS_j,"ax",@progbits
	.align	128
        .global         _Z6reducePfS_j
        .type           _Z6reducePfS_j,@function
        .size           _Z6reducePfS_j,(.L_x_3 - _Z6reducePfS_j)
        .other          _Z6reducePfS_j,@"STO_CUDA_ENTRY STV_DEFAULT"
_Z6reducePfS_j:
.text._Z6reducePfS_j:
[----:B------:R-:W-:Y:S01]  /*0000*/  LDC R1, c[0x0][0x37c] ;  /* 0x0000df00ff017b82 */ /* 0x000fe20000000800 */
[----:B------:R-:W0:Y:S01]  /*0010*/  S2R R7, SR_TID.X ;  /* 0x0000000000077919 */ /* 0x000e220000002100 */
[----:B------:R-:W0:Y:S01]  /*0020*/  LDCU UR8, c[0x0][0x360] ;  /* 0x00006c00ff0877ac */ /* 0x000e220008000800 */
[----:B------:R-:W-:Y:S01]  /*0030*/  IMAD.MOV.U32 R0, RZ, RZ, RZ ;  /* 0x000000ffff007224 */ /* 0x000fe200078e00ff */
[----:B------:R-:W0:Y:S01]  /*0040*/  S2R R6, SR_CTAID.X ;  /* 0x0000000000067919 */ /* 0x000e220000002500 */
[----:B------:R-:W1:Y:S01]  /*0050*/  LDCU UR4, c[0x0][0x390] ;  /* 0x00007200ff0477ac */ /* 0x000e620008000800 */
[----:B------:R-:W2:Y:S01]  /*0060*/  LDCU.64 UR6, c[0x0][0x358] ;  /* 0x00006b00ff0677ac */ /* 0x000ea20008000a00 */
[----:B0-----:R-:W-:-:S05]  /*0070*/  IMAD R5, R6, UR8, R7 ;  /* 0x0000000806057c24 */ /* 0x001fca000f8e0207 */
[----:B-1----:R-:W-:-:S13]  /*0080*/  ISETP.GE.U32.AND P0, PT, R5, UR4, PT ;  /* 0x0000000405007c0c */ /* 0x002fda000bf06070 */
[----:B------:R-:W0:Y:S02]  /*0090*/  @!P0 LDC.64 R2, c[0x0][0x380] ;  /* 0x0000e000ff028b82 */ /* 0x000e240000000a00 */
[----:B0-----:R-:W-:-:S05]  /*00a0*/  @!P0 IMAD.WIDE.U32 R2, R5, 0x4, R2 ;  /* 0x0000000405028825 */ /* 0x001fca00078e0002 */
[----:B--2---:R-:W2:Y:S01]  /*00b0*/  @!P0 LDG.E R0, desc[UR6][R2.64] ;  /* 0x0000000602008981 */ /* 0x004ea2000c1e1900 */
[----:B------:R-:W0:Y:S01]  /*00c0*/  S2UR UR5, SR_CgaCtaId ;  /* 0x00000000000579c3 */ /* 0x000e220000008800 */
[----:B------:R-:W-:Y:S01]  /*00d0*/  UMOV UR4, 0x400 ;  /* 0x0000040000047882 */ /* 0x000fe20000000000 */
[----:B------:R-:W-:Y:S01]  /*00e0*/  UISETP.GE.U32.AND UP0, UPT, UR8, 0x2, UPT ;  /* 0x000000020800788c */ /* 0x000fe2000bf06070 */
[----:B------:R-:W-:Y:S01]  /*00f0*/  ISETP.NE.AND P0, PT, R7, RZ, PT ;  /* 0x000000ff0700720c */ /* 0x000fe20003f05270 */
[----:B0-----:R-:W-:-:S06]  /*0100*/  ULEA UR4, UR5, UR4, 0x18 ;  /* 0x0000000405047291 */ /* 0x001fcc000f8ec0ff */
[----:B------:R-:W-:-:S05]  /*0110*/  LEA R5, R7, UR4, 0x2 ;  /* 0x0000000407057c11 */ /* 0x000fca000f8e10ff */
[----:B--2---:R0:W-:Y:S01]  /*0120*/  STS [R5], R0 ;  /* 0x0000000005007388 */ /* 0x0041e20000000800 */
[----:B------:R-:W-:Y:S06]  /*0130*/  BAR.SYNC.DEFER_BLOCKING 0x0 ;  /* 0x0000000000007b1d */ /* 0x000fec0000010000 */
[----:B------:R-:W-:Y:S05]  /*0140*/  BRA.U !UP0, `(.L_x_0) ;  /* 0x0000000108347547 */ /* 0x000fea000b800000 */
[----:B0-----:R-:W-:-:S07]  /*0150*/  IMAD.MOV.U32 R0, RZ, RZ, 0x1 ;  /* 0x00000001ff007424 */ /* 0x001fce00078e00ff */
.L_x_1:
[----:B------:R-:W-:-:S05]  /*0160*/  SHF.L.U32 R8, R0, 0x1, RZ ;  /* 0x0000000100087819 */ /* 0x000fca00000006ff */
[----:B------:R-:W-:-:S05]  /*0170*/  VIADD R2, R8, 0xffffffff ;  /* 0xffffffff08027836 */ /* 0x000fca0000000000 */
[----:B------:R-:W-:-:S13]  /*0180*/  LOP3.LUT P1, RZ, R2, R7, RZ, 0xc0, !PT ;  /* 0x0000000702ff7212 */ /* 0x000fda000782c0ff */
[----:B------:R-:W-:Y:S01]  /*0190*/  @!P1 LEA R2, R0, R5, 0x2 ;  /* 0x0000000500029211 */ /* 0x000fe200078e10ff */
[----:B------:R-:W-:Y:S01]  /*01a0*/  @!P1 LDS R3, [R5] ;  /* 0x0000000005039984 */ /* 0x000fe20000000800 */
[----:B------:R-:W-:-:S04]  /*01b0*/  MOV R0, R8 ;  /* 0x0000000800007202 */ /* 0x000fc80000000f00 */
[----:B------:R-:W0:Y:S02]  /*01c0*/  @!P1 LDS R2, [R2] ;  /* 0x0000000002029984 */ /* 0x000e240000000800 */
[----:B0-----:R-:W-:-:S05]  /*01d0*/  @!P1 FADD R4, R2, R3 ;  /* 0x0000000302049221 */ /* 0x001fca0000000000 */
[----:B------:R1:W-:Y:S01]  /*01e0*/  @!P1 STS [R5], R4 ;  /* 0x0000000405009388 */ /* 0x0003e20000000800 */
[----:B------:R-:W-:Y:S01]  /*01f0*/  BAR.SYNC.DEFER_BLOCKING 0x0 ;  /* 0x0000000000007b1d */ /* 0x000fe20000010000 */
[----:B------:R-:W-:-:S13]  /*0200*/  ISETP.GE.U32.AND P1, PT, R8, UR8, PT ;  /* 0x0000000808007c0c */ /* 0x000fda000bf26070 */
[----:B-1----:R-:W-:Y:S05]  /*0210*/  @!P1 BRA `(.L_x_1) ;  /* 0xfffffffc00d09947 */ /* 0x002fea000383ffff */
.L_x_0:
[----:B------:R-:W-:Y:S05]  /*0220*/  @P0 EXIT ;  /* 0x000000000000094d */ /* 0x000fea0003800000 */
[----:B------:R-:W1:Y:S01]  /*0230*/  S2UR UR5, SR_CgaCtaId ;  /* 0x00000000000579c3 */ /* 0x000e620000008800 */
[----:B------:R-:W-:-:S07]  /*0240*/  UMOV UR4, 0x400 ;  /* 0x0000040000047882 */ /* 0x000fce0000000000 */
[----:B------:R-:W2:Y:S01]  /*0250*/  LDC.64 R2, c[0x0][0x388] ;  /* 0x0000e200ff027b82 */ /* 0x000ea20000000a00 */
[----:B-1----:R-:W-:Y:S01]  /*0260*/  ULEA UR4, UR5, UR4, 0x18 ;  /* 0x0000000405047291 */ /* 0x002fe2000f8ec0ff */
[----:B--2---:R-:W-:-:S08]  /*0270*/  IMAD.WIDE.U32 R2, R6, 0x4, R2 ;  /* 0x0000000406027825 */ /* 0x004fd000078e0002 */
[----:B0-----:R-:W0:Y:S04]  /*0280*/  LDS R5, [UR4] ;  /* 0x00000004ff057984 */ /* 0x001e280008000800 */
[----:B0-----:R-:W-:Y:S01]  /*0290*/  STG.E desc[UR6][R2.64], R5 ;  /* 0x0000000502007986 */ /* 0x001fe2000c101906 */
[----:B------:R-:W-:Y:S05]  /*02a0*/  EXIT ;  /* 0x000000000000794d */ /* 0x000fea0003800000 */
.L_x_2:
[----:B------:R-:W-:-:S00]  /*02b0*/  BRA `(.L_x_2) ;  /* 0xfffffffc00fc7947 */ /* 0x000fc0000383ffff */
[----:B------:R-:W-:-:S00]  /*02c0*/  NOP ;  /* 0x0000000000007918 */ /* 0x000fc00000000000 */
        /* <DEDUP_REMOVED lines=11> */
.L_x_3:


//--------------------- .nv.shared._Z6reducePfS_j --------------------------
	.section	.nv.shared._Z6reducePfS_j,"aw",@nobits
	.sectionflags	@""
	.align	16
	.zero		1024


//--------------------- .nv.shared.reserved.0     --------------------------
	.section	.nv.shared.reserved.0,"aw",@nobits
	.weak		__nv_reservedSMEM_offset_0_alias
	.size		__nv_reservedSMEM_offset_0_alias, 0, 64
	.other		__nv_reservedSMEM_offset_0_alias,@"STO_CUDA_RESERVED_SHARED STV_DEFAULT"
__nv_reservedSMEM_offset_0_alias:
	.zero		0
	.zero		64


//--------------------- .nv.constant0._Z6reducePfS_j --------------------------
	.section	.nv.constant0._Z6reducePfS_j,"a",@progbits
	.sectionflags	@""
	.align	4
.nv.constant0._Z6reducePfS_j:
	.zero		916


//--------------------- SYMBOLS --------------------------

	.type		.nv.reservedSmem.offset0,@object
	.size		.nv.reservedSmem.offset0,0x4
	.type		.nv.reservedSmem.cap,@object
	.size		.nv.reservedSmem.cap,0x4
